//
// Generated by NVIDIA NVVM Compiler
//
// Compiler Build ID: CL-36424714
// Cuda compilation tools, release 13.0, V13.0.88
// Based on NVVM 20.0.0
//

.version 9.0
.target sm_100
.address_size 64

	// .globl	_Z14geluCUDAKernelPfS_i

.visible .entry _Z14geluCUDAKernelPfS_i(
	.param .u64 .ptr .align 1 _Z14geluCUDAKernelPfS_i_param_0,
	.param .u64 .ptr .align 1 _Z14geluCUDAKernelPfS_i_param_1,
	.param .u32 _Z14geluCUDAKernelPfS_i_param_2
)
{
	.reg .pred 	%p<4>;
	.reg .b32 	%r<6>;
	.reg .b32 	%f<24>;
	.reg .b64 	%rd<8>;

	ld.param.u64 	%rd1, [_Z14geluCUDAKernelPfS_i_param_0];
	ld.param.u64 	%rd2, [_Z14geluCUDAKernelPfS_i_param_1];
	ld.param.u32 	%r2, [_Z14geluCUDAKernelPfS_i_param_2];
	mov.u32 	%r3, %ctaid.x;
	mov.u32 	%r4, %ntid.x;
	mov.u32 	%r5, %tid.x;
	mad.lo.s32 	%r1, %r3, %r4, %r5;
	setp.ge.s32 	%p1, %r1, %r2;
	@%p1 bra 	$L__BB0_2;
	cvta.to.global.u64 	%rd3, %rd1;
	cvta.to.global.u64 	%rd4, %rd2;
	mul.wide.s32 	%rd5, %r1, 4;
	add.s64 	%rd6, %rd3, %rd5;
	ld.global.f32 	%f1, [%rd6];
	mul.f32 	%f2, %f1, 0f3D372713;
	mul.f32 	%f3, %f1, %f2;
	fma.rn.f32 	%f4, %f1, %f3, %f1;
	mul.f32 	%f5, %f4, 0f3F4C422A;
	mul.f32 	%f6, %f1, 0f3F000000;
	abs.f32 	%f7, %f5;
	mul.f32 	%f8, %f7, 0f4038AA3B;
	ex2.approx.ftz.f32 	%f9, %f8;
	add.f32 	%f10, %f9, 0f3F800000;
	rcp.approx.ftz.f32 	%f11, %f10;
	fma.rn.f32 	%f12, %f11, 0fC0000000, 0f3F800000;
	setp.ge.f32 	%p2, %f7, 0f41102CB4;
	selp.f32 	%f13, 0f3F800000, %f12, %p2;
	copysign.f32 	%f14, %f5, %f13;
	mul.f32 	%f15, %f5, %f5;
	fma.rn.f32 	%f16, %f15, 0f3C80F082, 0fBD563CAE;
	fma.rn.f32 	%f17, %f16, %f15, 0f3E085941;
	fma.rn.f32 	%f18, %f17, %f15, 0fBEAAA9ED;
	fma.rn.f32 	%f19, %f18, %f15, 0f00000000;
	fma.rn.f32 	%f20, %f19, %f5, %f5;
	setp.ge.f32 	%p3, %f7, 0f3F19999A;
	selp.f32 	%f21, %f14, %f20, %p3;
	add.f32 	%f22, %f21, 0f3F800000;
	mul.f32 	%f23, %f6, %f22;
	add.s64 	%rd7, %rd4, %rd5;
	st.global.f32 	[%rd7], %f23;
$L__BB0_2:
	ret;

}


// ===== COMPILED SASS (sm_100) =====

	.target	sm_100

	.elftype	@"ET_EXEC"


//--------------------- .note.nv.tkinfo           --------------------------
	.section	.note.nv.tkinfo,"",@"SHT_NOTE"
	.sectionflags	@"SHF_NOTE_NV_TKINFO"
	.tkinfo
        /*0018*/ 	.word	0x00000002
        /*0030*/ 	.string	""
        /*0030*/ 	.string	"ptxas"
        /*0030*/ 	.string	"Cuda compilation tools, release 13.0, V13.0.88"
        /*0030*/ 	.string	"Build cuda_13.0.r13.0/compiler.36424714_0"
        /*0030*/ 	.string	"-arch sm_100 -m 64 "



//--------------------- .note.nv.cuinfo           --------------------------
	.section	.note.nv.cuinfo,"",@"SHT_NOTE"
	.sectionflags	@"SHF_NOTE_NV_CUINFO"
        /*0018*/ 	.short	0x0002
        /*001a*/ 	.short	0x0064
        /*001c*/ 	.short	0x0082
	.zero		2


//--------------------- .nv.info                  --------------------------
	.section	.nv.info,"",@"SHT_CUDA_INFO"
	.align	4


	//----- nvinfo : EIATTR_REGCOUNT
	.align		4
        /*0000*/ 	.byte	0x04, 0x2f
        /*0002*/ 	.short	(.L_1 - .L_0)
	.align		4
.L_0:
        /*0004*/ 	.word	index@(_Z14geluCUDAKernelPfS_i)
        /*0008*/ 	.word	0x0000000e


	//----- nvinfo : EIATTR_FRAME_SIZE
	.align		4
.L_1:
        /*000c*/ 	.byte	0x04, 0x11
        /*000e*/ 	.short	(.L_3 - .L_2)
	.align		4
.L_2:
        /*0010*/ 	.word	index@(_Z14geluCUDAKernelPfS_i)
        /*0014*/ 	.word	0x00000000


	//----- nvinfo : EIATTR_MIN_STACK_SIZE
	.align		4
.L_3:
        /*0018*/ 	.byte	0x04, 0x12
        /*001a*/ 	.short	(.L_5 - .L_4)
	.align		4
.L_4:
        /*001c*/ 	.word	index@(_Z14geluCUDAKernelPfS_i)
        /*0020*/ 	.word	0x00000000
.L_5:


//--------------------- .nv.compat                --------------------------
	.section	.nv.compat,"",@"SHT_CUDA_COMPAT_INFO"
	.align	4
        /*0000*/ 	.byte	0x02, 0x09, 0x00, 0x00, 0x02, 0x02, 0x01, 0x00, 0x02, 0x05, 0x05, 0x00, 0x03, 0x07, 0x01, 0x01
        /*0010*/ 	.byte	0x02, 0x03, 0x00, 0x00, 0x02, 0x06, 0x01, 0x00, 0x04, 0x0b, 0x08, 0x00, 0x01, 0x00, 0x00, 0x00
        /*0020*/ 	.byte	0x00, 0x00, 0x00, 0x00


//--------------------- .nv.info._Z14geluCUDAKernelPfS_i --------------------------
	.section	.nv.info._Z14geluCUDAKernelPfS_i,"",@"SHT_CUDA_INFO"
	.sectionflags	@""
	.align	4


	//----- nvinfo : EIATTR_CUDA_API_VERSION
	.align		4
        /*0000*/ 	.byte	0x04, 0x37
        /*0002*/ 	.short	(.L_7 - .L_6)
.L_6:
        /*0004*/ 	.word	0x00000082


	//----- nvinfo : EIATTR_KPARAM_INFO
	.align		4
.L_7:
        /*0008*/ 	.byte	0x04, 0x17
        /*000a*/ 	.short	(.L_9 - .L_8)
.L_8:
        /*000c*/ 	.word	0x00000000
        /*0010*/ 	.short	0x0002
        /*0012*/ 	.short	0x0010
        /*0014*/ 	.byte	0x00, 0xf0, 0x11, 0x00


	//----- nvinfo : EIATTR_KPARAM_INFO
	.align		4
.L_9:
        /*0018*/ 	.byte	0x04, 0x17
        /*001a*/ 	.short	(.L_11 - .L_10)
.L_10:
        /*001c*/ 	.word	0x00000000
        /*0020*/ 	.short	0x0001
        /*0022*/ 	.short	0x0008
        /*0024*/ 	.byte	0x00, 0xf5, 0x21, 0x00


	//----- nvinfo : EIATTR_KPARAM_INFO
	.align		4
.L_11:
        /*0028*/ 	.byte	0x04, 0x17
        /*002a*/ 	.short	(.L_13 - .L_12)
.L_12:
        /*002c*/ 	.word	0x00000000
        /*0030*/ 	.short	0x0000
        /*0032*/ 	.short	0x0000
        /*0034*/ 	.byte	0x00, 0xf5, 0x21, 0x00


	//----- nvinfo : EIATTR_SPARSE_MMA_MASK
	.align		4
.L_13:
        /*0038*/ 	.byte	0x03, 0x50
        /*003a*/ 	.short	0x0000


	//----- nvinfo : EIATTR_MAXREG_COUNT
	.align		4
        /*003c*/ 	.byte	0x03, 0x1b
        /*003e*/ 	.short	0x00ff


	//----- nvinfo : EIATTR_MERCURY_ISA_VERSION
	.align		4
        /*0040*/ 	.byte	0x03, 0x5f
        /*0042*/ 	.short	0x0101


	//----- nvinfo : EIATTR_VRC_CTA_INIT_COUNT
	.align		4
        /*0044*/ 	.byte	0x02, 0x4a
	.zero		1
	.zero		1


	//----- nvinfo : EIATTR_EXIT_INSTR_OFFSETS
	.align		4
        /*0048*/ 	.byte	0x04, 0x1c
        /*004a*/ 	.short	(.L_15 - .L_14)


	//   ....[0]....
.L_14:
        /*004c*/ 	.word	0x00000070


	//   ....[1]....
        /*0050*/ 	.word	0x00000270


	//----- nvinfo : EIATTR_CBANK_PARAM_SIZE
	.align		4
.L_15:
        /*0054*/ 	.byte	0x03, 0x19
        /*0056*/ 	.short	0x0014


	//----- nvinfo : EIATTR_PARAM_CBANK
	.align		4
        /*0058*/ 	.byte	0x04, 0x0a
        /*005a*/ 	.short	(.L_17 - .L_16)
	.align		4
.L_16:
        /*005c*/ 	.word	index@(.nv.constant0._Z14geluCUDAKernelPfS_i)
        /*0060*/ 	.short	0x0380
        /*0062*/ 	.short	0x0014


	//----- nvinfo : EIATTR_SW_WAR
	.align		4
.L_17:
        /*0064*/ 	.byte	0x04, 0x36
        /*0066*/ 	.short	(.L_19 - .L_18)
.L_18:
        /*0068*/ 	.word	0x00000008
.L_19:


//--------------------- .nv.callgraph             --------------------------
	.section	.nv.callgraph,"",@"SHT_CUDA_CALLGRAPH"
	.align	4
	.sectionentsize	8
	.align		4
        /*0000*/ 	.word	0x00000000
	.align		4
        /*0004*/ 	.word	0xffffffff
	.align		4
        /*0008*/ 	.word	0x00000000
	.align		4
        /*000c*/ 	.word	0xfffffffe
	.align		4
        /*0010*/ 	.word	0x00000000
	.align		4
        /*0014*/ 	.word	0xfffffffd
	.align		4
        /*0018*/ 	.word	0x00000000
	.align		4
        /*001c*/ 	.word	0xfffffffc


//--------------------- .text._Z14geluCUDAKernelPfS_i --------------------------
	.section	.text._Z14geluCUDAKernelPfS_i,"ax",@progbits
	.align	128
        .global         _Z14geluCUDAKernelPfS_i
        .type           _Z14geluCUDAKernelPfS_i,@function
        .size           _Z14geluCUDAKernelPfS_i,(.L_x_1 - _Z14geluCUDAKernelPfS_i)
        .other          _Z14geluCUDAKernelPfS_i,@"STO_CUDA_ENTRY STV_DEFAULT"
_Z14geluCUDAKernelPfS_i:
.text._Z14geluCUDAKernelPfS_i:
[----:B------:R-:W-:Y:S01]  /*0000*/  LDC R1, c[0x0][0x37c] ;  /* 0x0000df00ff017b82 */ /* 0x000fe20000000800 */
[----:B------:R-:W0:Y:S07]  /*0010*/  S2R R0, SR_TID.X ;  /* 0x0000000000007919 */ /* 0x000e2e0000002100 */
[----:B------:R-:W0:Y:S01]  /*0020*/  S2UR UR4, SR_CTAID.X ;  /* 0x00000000000479c3 */ /* 0x000e220000002500 */
[----:B------:R-:W1:Y:S07]  /*0030*/  LDCU UR5, c[0x0][0x390] ;  /* 0x00007200ff0577ac */ /* 0x000e6e0008000800 */
[----:B------:R-:W0:Y:S02]  /*0040*/  LDC R5, c[0x0][0x360] ;  /* 0x0000d800ff057b82 */ /* 0x000e240000000800 */
[----:B0-----:R-:W-:-:S05]  /*0050*/  IMAD R5, R5, UR4, R0 ;  /* 0x0000000405057c24 */ /* 0x001fca000f8e0200 */
[----:B-1----:R-:W-:-:S13]  /*0060*/  ISETP.GE.AND P0, PT, R5, UR5, PT ;  /* 0x0000000505007c0c */ /* 0x002fda000bf06270 */
[----:B------:R-:W-:Y:S05]  /*0070*/  @P0 EXIT ;  /* 0x000000000000094d */ /* 0x000fea0003800000 */
[----:B------:R-:W0:Y:S01]  /*0080*/  LDC.64 R2, c[0x0][0x380] ;  /* 0x0000e000ff027b82 */ /* 0x000e220000000a00 */
[----:B------:R-:W1:Y:S01]  /*0090*/  LDCU.64 UR4, c[0x0][0x358] ;  /* 0x00006b00ff0477ac */ /* 0x000e620008000a00 */
[----:B0-----:R-:W-:-:S05]  /*00a0*/  IMAD.WIDE R2, R5, 0x4, R2 ;  /* 0x0000000405027825 */ /* 0x001fca00078e0202 */
[----:B-1----:R0:W2:Y:S01]  /*00b0*/  LDG.E R4, desc[UR4][R2.64] ;  /* 0x0000000402047981 */ /* 0x0020a2000c1e1900 */
[----:B------:R-:W-:Y:S01]  /*00c0*/  MOV R10, 0x3c80f082 ;  /* 0x3c80f082000a7802 */ /* 0x000fe20000000f00 */
[----:B------:R-:W-:Y:S01]  /*00d0*/  HFMA2 R11, -RZ, RZ, 1.875, 0 ;  /* 0x3f800000ff0b7431 */ /* 0x000fe200000001ff */
[----:B0-----:R-:W0:Y:S02]  /*00e0*/  LDC.64 R2, c[0x0][0x388] ;  /* 0x0000e200ff027b82 */ /* 0x001e240000000a00 */
[----:B0-----:R-:W-:-:S04]  /*00f0*/  IMAD.WIDE R2, R5, 0x4, R2 ;  /* 0x0000000405027825 */ /* 0x001fc800078e0202 */
[----:B--2---:R-:W-:-:S04]  /*0100*/  FMUL R7, R4, 0.044714998453855514526 ;  /* 0x3d37271304077820 */ /* 0x004fc80000400000 */
[----:B------:R-:W-:-:S04]  /*0110*/  FMUL R7, R4, R7 ;  /* 0x0000000704077220 */ /* 0x000fc80000400000 */
[C---:B------:R-:W-:Y:S01]  /*0120*/  FFMA R7, R4.reuse, R7, R4 ;  /* 0x0000000704077223 */ /* 0x040fe20000000004 */
[----:B------:R-:W-:-:S03]  /*0130*/  FMUL R4, R4, 0.5 ;  /* 0x3f00000004047820 */ /* 0x000fc60000400000 */
[----:B------:R-:W-:-:S04]  /*0140*/  FMUL R7, R7, 0.79788458347320556641 ;  /* 0x3f4c422a07077820 */ /* 0x000fc80000400000 */
[C---:B------:R-:W-:Y:S01]  /*0150*/  FMUL R0, |R7|.reuse, 2.8853900432586669922 ;  /* 0x4038aa3b07007820 */ /* 0x040fe20000400200 */
[C---:B------:R-:W-:Y:S01]  /*0160*/  FMUL R9, R7.reuse, R7 ;  /* 0x0000000707097220 */ /* 0x040fe20000400000 */
[C---:B------:R-:W-:Y:S02]  /*0170*/  FSETP.GE.AND P1, PT, |R7|.reuse, 0.60000002384185791016, PT ;  /* 0x3f19999a0700780b */ /* 0x040fe40003f26200 */
[----:B------:R-:W-:Y:S01]  /*0180*/  FSETP.GE.AND P0, PT, |R7|, 9.010913848876953125, PT ;  /* 0x41102cb40700780b */ /* 0x000fe20003f06200 */
[C---:B------:R-:W-:Y:S01]  /*0190*/  FFMA R10, R9.reuse, R10, -0.052303962409496307373 ;  /* 0xbd563cae090a7423 */ /* 0x040fe2000000000a */
[----:B------:R-:W0:Y:S02]  /*01a0*/  MUFU.EX2 R0, R0 ;  /* 0x0000000000007308 */ /* 0x000e240000000800 */
[----:B0-----:R-:W-:Y:S01]  /*01b0*/  FADD R6, R0, 1 ;  /* 0x3f80000000067421 */ /* 0x001fe20000000000 */
[----:B------:R-:W-:-:S04]  /*01c0*/  FFMA R0, R9, R10, 0.1331529766321182251 ;  /* 0x3e08594109007423 */ /* 0x000fc8000000000a */
[C---:B------:R-:W-:Y:S01]  /*01d0*/  FFMA R0, R9.reuse, R0, -0.33332768082618713379 ;  /* 0xbeaaa9ed09007423 */ /* 0x040fe20000000000 */
[----:B------:R-:W0:Y:S03]  /*01e0*/  MUFU.RCP R6, R6 ;  /* 0x0000000600067308 */ /* 0x000e260000001000 */
[----:B------:R-:W-:Y:S01]  /*01f0*/  FFMA R0, R9, R0, RZ ;  /* 0x0000000009007223 */ /* 0x000fe200000000ff */
[----:B0-----:R-:W-:-:S05]  /*0200*/  FFMA R8, R6, -2, R11 ;  /* 0xc000000006087823 */ /* 0x001fca000000000b */
[----:B------:R-:W-:-:S04]  /*0210*/  FSEL R8, R8, 1, !P0 ;  /* 0x3f80000008087808 */ /* 0x000fc80004000000 */
[--C-:B------:R-:W-:Y:S01]  /*0220*/  LOP3.LUT R8, R8, 0x80000000, R7.reuse, 0xb8, !PT ;  /* 0x8000000008087812 */ /* 0x100fe200078eb807 */
[----:B------:R-:W-:-:S04]  /*0230*/  @!P1 FFMA R8, R7, R0, R7 ;  /* 0x0000000007089223 */ /* 0x000fc80000000007 */
[----:B------:R-:W-:-:S04]  /*0240*/  FADD R7, R8, 1 ;  /* 0x3f80000008077421 */ /* 0x000fc80000000000 */
[----:B------:R-:W-:-:S05]  /*0250*/  FMUL R7, R4, R7 ;  /* 0x0000000704077220 */ /* 0x000fca0000400000 */
[----:B------:R-:W-:Y:S01]  /*0260*/  STG.E desc[UR4][R2.64], R7 ;  /* 0x0000000702007986 */ /* 0x000fe2000c101904 */
[----:B------:R-:W-:Y:S05]  /*0270*/  EXIT ;  /* 0x000000000000794d */ /* 0x000fea0003800000 */
.L_x_0:
[----:B------:R-:W-:-:S00]  /*0280*/  BRA `(.L_x_0) ;  /* 0xfffffffc00fc7947 */ /* 0x000fc0000383ffff */
[----:B------:R-:W-:-:S00]  /*0290*/  NOP ;  /* 0x0000000000007918 */ /* 0x000fc00000000000 */
        /* <DEDUP_REMOVED lines=14> */
.L_x_1:


//--------------------- .nv.shared.reserved.0     --------------------------
	.section	.nv.shared.reserved.0,"aw",@nobits
	.weak		__nv_reservedSMEM_offset_0_alias
	.size		__nv_reservedSMEM_offset_0_alias, 0, 64
	.other		__nv_reservedSMEM_offset_0_alias,@"STO_CUDA_RESERVED_SHARED STV_DEFAULT"
__nv_reservedSMEM_offset_0_alias:
	.zero		0
	.zero		64


//--------------------- .nv.constant0._Z14geluCUDAKernelPfS_i --------------------------
	.section	.nv.constant0._Z14geluCUDAKernelPfS_i,"a",@progbits
	.sectionflags	@""
	.align	4
.nv.constant0._Z14geluCUDAKernelPfS_i:
	.zero		916


//--------------------- SYMBOLS --------------------------

	.type		.nv.reservedSmem.offset0,@object
	.size		.nv.reservedSmem.offset0,0x4
